//
// Generated by NVIDIA NVVM Compiler
//
// Compiler Build ID: CL-36424714
// Cuda compilation tools, release 13.0, V13.0.88
// Based on NVVM 20.0.0
//

.version 9.0
.target sm_100
.address_size 64

	// .globl	_Z15factorSemiprimePjS_m

.visible .entry _Z15factorSemiprimePjS_m(
	.param .u64 .ptr .align 1 _Z15factorSemiprimePjS_m_param_0,
	.param .u64 .ptr .align 1 _Z15factorSemiprimePjS_m_param_1,
	.param .u64 _Z15factorSemiprimePjS_m_param_2
)
{
	.reg .pred 	%p<5>;
	.reg .b32 	%r<12>;
	.reg .b64 	%rd<11>;

	ld.param.u64 	%rd1, [_Z15factorSemiprimePjS_m_param_0];
	ld.param.u64 	%rd2, [_Z15factorSemiprimePjS_m_param_1];
	ld.param.u64 	%rd3, [_Z15factorSemiprimePjS_m_param_2];
	mov.u32 	%r5, %ctaid.x;
	mov.u32 	%r6, %ntid.x;
	mov.u32 	%r7, %tid.x;
	mad.lo.s32 	%r1, %r5, %r6, %r7;
	mov.u32 	%r8, %ctaid.y;
	mov.u32 	%r9, %ntid.y;
	mov.u32 	%r10, %tid.y;
	mad.lo.s32 	%r11, %r8, %r9, %r10;
	setp.gt.s32 	%p1, %r1, 1000000;
	setp.gt.u32 	%p2, %r11, 1000000;
	or.pred  	%p3, %p1, %p2;
	@%p3 bra 	$L__BB0_3;
	cvta.to.global.u64 	%rd4, %rd1;
	mul.wide.s32 	%rd5, %r1, 4;
	add.s64 	%rd6, %rd4, %rd5;
	ld.global.u32 	%r3, [%rd6];
	mul.wide.u32 	%rd7, %r11, 4;
	add.s64 	%rd8, %rd4, %rd7;
	ld.global.u32 	%r4, [%rd8];
	mul.wide.u32 	%rd9, %r4, %r3;
	setp.ne.s64 	%p4, %rd9, %rd3;
	@%p4 bra 	$L__BB0_3;
	cvta.to.global.u64 	%rd10, %rd2;
	st.global.u32 	[%rd10], %r3;
	st.global.u32 	[%rd10+4], %r4;
$L__BB0_3:
	ret;

}


// ===== COMPILED SASS (sm_100) =====

	.target	sm_100

	.elftype	@"ET_EXEC"


//--------------------- .note.nv.tkinfo           --------------------------
	.section	.note.nv.tkinfo,"",@"SHT_NOTE"
	.sectionflags	@"SHF_NOTE_NV_TKINFO"
	.tkinfo
        /*0018*/ 	.word	0x00000002
        /*0030*/ 	.string	""
        /*0030*/ 	.string	"ptxas"
        /*0030*/ 	.string	"Cuda compilation tools, release 13.0, V13.0.88"
        /*0030*/ 	.string	"Build cuda_13.0.r13.0/compiler.36424714_0"
        /*0030*/ 	.string	"-arch sm_100 -m 64 "



//--------------------- .note.nv.cuinfo           --------------------------
	.section	.note.nv.cuinfo,"",@"SHT_NOTE"
	.sectionflags	@"SHF_NOTE_NV_CUINFO"
        /*0018*/ 	.short	0x0002
        /*001a*/ 	.short	0x0064
        /*001c*/ 	.short	0x0082
	.zero		2


//--------------------- .nv.info                  --------------------------
	.section	.nv.info,"",@"SHT_CUDA_INFO"
	.align	4


	//----- nvinfo : EIATTR_REGCOUNT
	.align		4
        /*0000*/ 	.byte	0x04, 0x2f
        /*0002*/ 	.short	(.L_1 - .L_0)
	.align		4
.L_0:
        /*0004*/ 	.word	index@(_Z15factorSemiprimePjS_m)
        /*0008*/ 	.word	0x0000000c


	//----- nvinfo : EIATTR_FRAME_SIZE
	.align		4
.L_1:
        /*000c*/ 	.byte	0x04, 0x11
        /*000e*/ 	.short	(.L_3 - .L_2)
	.align		4
.L_2:
        /*0010*/ 	.word	index@(_Z15factorSemiprimePjS_m)
        /*0014*/ 	.word	0x00000000


	//----- nvinfo : EIATTR_MIN_STACK_SIZE
	.align		4
.L_3:
        /*0018*/ 	.byte	0x04, 0x12
        /*001a*/ 	.short	(.L_5 - .L_4)
	.align		4
.L_4:
        /*001c*/ 	.word	index@(_Z15factorSemiprimePjS_m)
        /*0020*/ 	.word	0x00000000
.L_5:


//--------------------- .nv.compat                --------------------------
	.section	.nv.compat,"",@"SHT_CUDA_COMPAT_INFO"
	.align	4
        /*0000*/ 	.byte	0x02, 0x09, 0x00, 0x00, 0x02, 0x02, 0x01, 0x00, 0x02, 0x05, 0x05, 0x00, 0x03, 0x07, 0x01, 0x01
        /*0010*/ 	.byte	0x02, 0x03, 0x00, 0x00, 0x02, 0x06, 0x01, 0x00, 0x04, 0x0b, 0x08, 0x00, 0x09, 0x00, 0x00, 0x00
        /*0020*/ 	.byte	0x00, 0x00, 0x00, 0x00


//--------------------- .nv.info._Z15factorSemiprimePjS_m --------------------------
	.section	.nv.info._Z15factorSemiprimePjS_m,"",@"SHT_CUDA_INFO"
	.sectionflags	@""
	.align	4


	//----- nvinfo : EIATTR_CUDA_API_VERSION
	.align		4
        /*0000*/ 	.byte	0x04, 0x37
        /*0002*/ 	.short	(.L_7 - .L_6)
.L_6:
        /*0004*/ 	.word	0x00000082


	//----- nvinfo : EIATTR_KPARAM_INFO
	.align		4
.L_7:
        /*0008*/ 	.byte	0x04, 0x17
        /*000a*/ 	.short	(.L_9 - .L_8)
.L_8:
        /*000c*/ 	.word	0x00000000
        /*0010*/ 	.short	0x0002
        /*0012*/ 	.short	0x0010
        /*0014*/ 	.byte	0x00, 0xf0, 0x21, 0x00


	//----- nvinfo : EIATTR_KPARAM_INFO
	.align		4
.L_9:
        /*0018*/ 	.byte	0x04, 0x17
        /*001a*/ 	.short	(.L_11 - .L_10)
.L_10:
        /*001c*/ 	.word	0x00000000
        /*0020*/ 	.short	0x0001
        /*0022*/ 	.short	0x0008
        /*0024*/ 	.byte	0x00, 0xf5, 0x21, 0x00


	//----- nvinfo : EIATTR_KPARAM_INFO
	.align		4
.L_11:
        /*0028*/ 	.byte	0x04, 0x17
        /*002a*/ 	.short	(.L_13 - .L_12)
.L_12:
        /*002c*/ 	.word	0x00000000
        /*0030*/ 	.short	0x0000
        /*0032*/ 	.short	0x0000
        /*0034*/ 	.byte	0x00, 0xf5, 0x21, 0x00


	//----- nvinfo : EIATTR_SPARSE_MMA_MASK
	.align		4
.L_13:
        /*0038*/ 	.byte	0x03, 0x50
        /*003a*/ 	.short	0x0000


	//----- nvinfo : EIATTR_MAXREG_COUNT
	.align		4
        /*003c*/ 	.byte	0x03, 0x1b
        /*003e*/ 	.short	0x00ff


	//----- nvinfo : EIATTR_MERCURY_ISA_VERSION
	.align		4
        /*0040*/ 	.byte	0x03, 0x5f
        /*0042*/ 	.short	0x0101


	//----- nvinfo : EIATTR_VRC_CTA_INIT_COUNT
	.align		4
        /*0044*/ 	.byte	0x02, 0x4a
	.zero		1
	.zero		1


	//----- nvinfo : EIATTR_EXIT_INSTR_OFFSETS
	.align		4
        /*0048*/ 	.byte	0x04, 0x1c
        /*004a*/ 	.short	(.L_15 - .L_14)


	//   ....[0]....
.L_14:
        /*004c*/ 	.word	0x000000b0


	//   ....[1]....
        /*0050*/ 	.word	0x00000160


	//   ....[2]....
        /*0054*/ 	.word	0x000001a0


	//----- nvinfo : EIATTR_CBANK_PARAM_SIZE
	.align		4
.L_15:
        /*0058*/ 	.byte	0x03, 0x19
        /*005a*/ 	.short	0x0018


	//----- nvinfo : EIATTR_PARAM_CBANK
	.align		4
        /*005c*/ 	.byte	0x04, 0x0a
        /*005e*/ 	.short	(.L_17 - .L_16)
	.align		4
.L_16:
        /*0060*/ 	.word	index@(.nv.constant0._Z15factorSemiprimePjS_m)
        /*0064*/ 	.short	0x0380
        /*0066*/ 	.short	0x0018


	//----- nvinfo : EIATTR_SW_WAR
	.align		4
.L_17:
        /*0068*/ 	.byte	0x04, 0x36
        /*006a*/ 	.short	(.L_19 - .L_18)
.L_18:
        /*006c*/ 	.word	0x00000008
.L_19:


//--------------------- .nv.callgraph             --------------------------
	.section	.nv.callgraph,"",@"SHT_CUDA_CALLGRAPH"
	.align	4
	.sectionentsize	8
	.align		4
        /*0000*/ 	.word	0x00000000
	.align		4
        /*0004*/ 	.word	0xffffffff
	.align		4
        /*0008*/ 	.word	0x00000000
	.align		4
        /*000c*/ 	.word	0xfffffffe
	.align		4
        /*0010*/ 	.word	0x00000000
	.align		4
        /*0014*/ 	.word	0xfffffffd
	.align		4
        /*0018*/ 	.word	0x00000000
	.align		4
        /*001c*/ 	.word	0xfffffffc


//--------------------- .text._Z15factorSemiprimePjS_m --------------------------
	.section	.text._Z15factorSemiprimePjS_m,"ax",@progbits
	.align	128
        .global         _Z15factorSemiprimePjS_m
        .type           _Z15factorSemiprimePjS_m,@function
        .size           _Z15factorSemiprimePjS_m,(.L_x_1 - _Z15factorSemiprimePjS_m)
        .other          _Z15factorSemiprimePjS_m,@"STO_CUDA_ENTRY STV_DEFAULT"
_Z15factorSemiprimePjS_m:
.text._Z15factorSemiprimePjS_m:
[----:B------:R-:W-:Y:S01]  /*0000*/  LDC R1, c[0x0][0x37c] ;  /* 0x0000df00ff017b82 */ /* 0x000fe20000000800 */
[----:B------:R-:W0:Y:S07]  /*0010*/  S2R R2, SR_TID.Y ;  /* 0x0000000000027919 */ /* 0x000e2e0000002200 */
[----:B------:R-:W1:Y:S01]  /*0020*/  LDC R3, c[0x0][0x360] ;  /* 0x0000d800ff037b82 */ /* 0x000e620000000800 */
[----:B------:R-:W1:Y:S07]  /*0030*/  S2R R0, SR_TID.X ;  /* 0x0000000000007919 */ /* 0x000e6e0000002100 */
[----:B------:R-:W0:Y:S08]  /*0040*/  S2UR UR5, SR_CTAID.Y ;  /* 0x00000000000579c3 */ /* 0x000e300000002600 */
[----:B------:R-:W0:Y:S08]  /*0050*/  LDC R7, c[0x0][0x364] ;  /* 0x0000d900ff077b82 */ /* 0x000e300000000800 */
[----:B------:R-:W1:Y:S01]  /*0060*/  S2UR UR4, SR_CTAID.X ;  /* 0x00000000000479c3 */ /* 0x000e620000002500 */
[----:B0-----:R-:W-:-:S05]  /*0070*/  IMAD R7, R7, UR5, R2 ;  /* 0x0000000507077c24 */ /* 0x001fca000f8e0202 */
[----:B------:R-:W-:Y:S01]  /*0080*/  ISETP.GT.U32.AND P0, PT, R7, 0xf4240, PT ;  /* 0x000f42400700780c */ /* 0x000fe20003f04070 */
[----:B-1----:R-:W-:-:S05]  /*0090*/  IMAD R3, R3, UR4, R0 ;  /* 0x0000000403037c24 */ /* 0x002fca000f8e0200 */
[----:B------:R-:W-:-:S13]  /*00a0*/  ISETP.GT.OR P0, PT, R3, 0xf4240, P0 ;  /* 0x000f42400300780c */ /* 0x000fda0000704670 */
[----:B------:R-:W-:Y:S05]  /*00b0*/  @P0 EXIT ;  /* 0x000000000000094d */ /* 0x000fea0003800000 */
[----:B------:R-:W0:Y:S01]  /*00c0*/  LDC.64 R4, c[0x0][0x380] ;  /* 0x0000e000ff047b82 */ /* 0x000e220000000a00 */
[----:B------:R-:W1:Y:S01]  /*00d0*/  LDCU.64 UR4, c[0x0][0x358] ;  /* 0x00006b00ff0477ac */ /* 0x000e620008000a00 */
[----:B------:R-:W2:Y:S01]  /*00e0*/  LDCU.64 UR6, c[0x0][0x390] ;  /* 0x00007200ff0677ac */ /* 0x000ea20008000a00 */
[----:B0-----:R-:W-:-:S04]  /*00f0*/  IMAD.WIDE R2, R3, 0x4, R4 ;  /* 0x0000000403027825 */ /* 0x001fc800078e0204 */
[----:B------:R-:W-:Y:S01]  /*0100*/  IMAD.WIDE.U32 R4, R7, 0x4, R4 ;  /* 0x0000000407047825 */ /* 0x000fe200078e0004 */
[----:B-1----:R-:W3:Y:S05]  /*0110*/  LDG.E R9, desc[UR4][R2.64] ;  /* 0x0000000402097981 */ /* 0x002eea000c1e1900 */
[----:B------:R-:W3:Y:S02]  /*0120*/  LDG.E R4, desc[UR4][R4.64] ;  /* 0x0000000404047981 */ /* 0x000ee4000c1e1900 */
[----:B---3--:R-:W-:-:S03]  /*0130*/  IMAD.WIDE.U32 R6, R4, R9, RZ ;  /* 0x0000000904067225 */ /* 0x008fc600078e00ff */
[----:B--2---:R-:W-:-:S04]  /*0140*/  ISETP.NE.U32.AND P0, PT, R6, UR6, PT ;  /* 0x0000000606007c0c */ /* 0x004fc8000bf05070 */
[----:B------:R-:W-:-:S13]  /*0150*/  ISETP.NE.AND.EX P0, PT, R7, UR7, PT, P0 ;  /* 0x0000000707007c0c */ /* 0x000fda000bf05300 */
[----:B------:R-:W-:Y:S05]  /*0160*/  @P0 EXIT ;  /* 0x000000000000094d */ /* 0x000fea0003800000 */
[----:B------:R-:W0:Y:S02]  /*0170*/  LDC.64 R2, c[0x0][0x388] ;  /* 0x0000e200ff027b82 */ /* 0x000e240000000a00 */
[----:B0-----:R-:W-:Y:S04]  /*0180*/  STG.E desc[UR4][R2.64], R9 ;  /* 0x0000000902007986 */ /* 0x001fe8000c101904 */
[----:B------:R-:W-:Y:S01]  /*0190*/  STG.E desc[UR4][R2.64+0x4], R4 ;  /* 0x0000040402007986 */ /* 0x000fe2000c101904 */
[----:B------:R-:W-:Y:S05]  /*01a0*/  EXIT ;  /* 0x000000000000794d */ /* 0x000fea0003800000 */
.L_x_0:
[----:B------:R-:W-:-:S00]  /*01b0*/  BRA `(.L_x_0) ;  /* 0xfffffffc00fc7947 */ /* 0x000fc0000383ffff */
[----:B------:R-:W-:-:S00]  /*01c0*/  NOP ;  /* 0x0000000000007918 */ /* 0x000fc00000000000 */
        /* <DEDUP_REMOVED lines=11> */
.L_x_1:


//--------------------- .nv.shared.reserved.0     --------------------------
	.section	.nv.shared.reserved.0,"aw",@nobits
	.weak		__nv_reservedSMEM_offset_0_alias
	.size		__nv_reservedSMEM_offset_0_alias, 0, 64
	.other		__nv_reservedSMEM_offset_0_alias,@"STO_CUDA_RESERVED_SHARED STV_DEFAULT"
__nv_reservedSMEM_offset_0_alias:
	.zero		0
	.zero		64


//--------------------- .nv.constant0._Z15factorSemiprimePjS_m --------------------------
	.section	.nv.constant0._Z15factorSemiprimePjS_m,"a",@progbits
	.sectionflags	@""
	.align	4
.nv.constant0._Z15factorSemiprimePjS_m:
	.zero		920


//--------------------- SYMBOLS --------------------------

	.type		.nv.reservedSmem.offset0,@object
	.size		.nv.reservedSmem.offset0,0x4
